//
// Generated by NVIDIA NVVM Compiler
//
// Compiler Build ID: CL-36424714
// Cuda compilation tools, release 13.0, V13.0.88
// Based on NVVM 20.0.0
//

.version 9.0
.target sm_100
.address_size 64

	// .globl	add

.visible .entry add(
	.param .u32 add_param_0,
	.param .u32 add_param_1,
	.param .u64 .ptr .align 1 add_param_2
)
{
	.reg .b32 	%r<4>;
	.reg .b64 	%rd<4>;

	ld.param.u32 	%r1, [add_param_0];
	ld.param.u32 	%r2, [add_param_1];
	ld.param.u64 	%rd1, [add_param_2];
	cvta.to.global.u64 	%rd2, %rd1;
	add.s32 	%r3, %r2, %r1;
	cvt.s64.s32 	%rd3, %r3;
	st.global.u64 	[%rd2], %rd3;
	ret;

}
	// .globl	vector_add
.visible .entry vector_add(
	.param .u64 vector_add_param_0,
	.param .u64 .ptr .align 1 vector_add_param_1,
	.param .u64 .ptr .align 1 vector_add_param_2
)
{
	.reg .pred 	%p<10>;
	.reg .b64 	%rd<135>;

	ld.param.u64 	%rd28, [vector_add_param_0];
	ld.param.u64 	%rd29, [vector_add_param_1];
	ld.param.u64 	%rd30, [vector_add_param_2];
	cvta.to.global.u64 	%rd1, %rd30;
	cvta.to.global.u64 	%rd2, %rd29;
	setp.eq.s64 	%p1, %rd28, 0;
	@%p1 bra 	$L__BB1_13;
	and.b64  	%rd3, %rd28, 15;
	setp.lt.u64 	%p2, %rd28, 16;
	mov.b64 	%rd130, 0;
	@%p2 bra 	$L__BB1_4;
	and.b64  	%rd130, %rd28, -16;
	add.s64 	%rd127, %rd2, 64;
	add.s64 	%rd126, %rd1, 64;
	mov.u64 	%rd128, %rd130;
$L__BB1_3:
	.pragma "nounroll";
	ld.global.u64 	%rd32, [%rd127+-64];
	ld.global.u64 	%rd33, [%rd126+-64];
	add.s64 	%rd34, %rd33, %rd32;
	st.global.u64 	[%rd127+-64], %rd34;
	ld.global.u64 	%rd35, [%rd127+-56];
	ld.global.u64 	%rd36, [%rd126+-56];
	add.s64 	%rd37, %rd36, %rd35;
	st.global.u64 	[%rd127+-56], %rd37;
	ld.global.u64 	%rd38, [%rd127+-48];
	ld.global.u64 	%rd39, [%rd126+-48];
	add.s64 	%rd40, %rd39, %rd38;
	st.global.u64 	[%rd127+-48], %rd40;
	ld.global.u64 	%rd41, [%rd127+-40];
	ld.global.u64 	%rd42, [%rd126+-40];
	add.s64 	%rd43, %rd42, %rd41;
	st.global.u64 	[%rd127+-40], %rd43;
	ld.global.u64 	%rd44, [%rd127+-32];
	ld.global.u64 	%rd45, [%rd126+-32];
	add.s64 	%rd46, %rd45, %rd44;
	st.global.u64 	[%rd127+-32], %rd46;
	ld.global.u64 	%rd47, [%rd127+-24];
	ld.global.u64 	%rd48, [%rd126+-24];
	add.s64 	%rd49, %rd48, %rd47;
	st.global.u64 	[%rd127+-24], %rd49;
	ld.global.u64 	%rd50, [%rd127+-16];
	ld.global.u64 	%rd51, [%rd126+-16];
	add.s64 	%rd52, %rd51, %rd50;
	st.global.u64 	[%rd127+-16], %rd52;
	ld.global.u64 	%rd53, [%rd127+-8];
	ld.global.u64 	%rd54, [%rd126+-8];
	add.s64 	%rd55, %rd54, %rd53;
	st.global.u64 	[%rd127+-8], %rd55;
	ld.global.u64 	%rd56, [%rd127];
	ld.global.u64 	%rd57, [%rd126];
	add.s64 	%rd58, %rd57, %rd56;
	st.global.u64 	[%rd127], %rd58;
	ld.global.u64 	%rd59, [%rd127+8];
	ld.global.u64 	%rd60, [%rd126+8];
	add.s64 	%rd61, %rd60, %rd59;
	st.global.u64 	[%rd127+8], %rd61;
	ld.global.u64 	%rd62, [%rd127+16];
	ld.global.u64 	%rd63, [%rd126+16];
	add.s64 	%rd64, %rd63, %rd62;
	st.global.u64 	[%rd127+16], %rd64;
	ld.global.u64 	%rd65, [%rd127+24];
	ld.global.u64 	%rd66, [%rd126+24];
	add.s64 	%rd67, %rd66, %rd65;
	st.global.u64 	[%rd127+24], %rd67;
	ld.global.u64 	%rd68, [%rd127+32];
	ld.global.u64 	%rd69, [%rd126+32];
	add.s64 	%rd70, %rd69, %rd68;
	st.global.u64 	[%rd127+32], %rd70;
	ld.global.u64 	%rd71, [%rd127+40];
	ld.global.u64 	%rd72, [%rd126+40];
	add.s64 	%rd73, %rd72, %rd71;
	st.global.u64 	[%rd127+40], %rd73;
	ld.global.u64 	%rd74, [%rd127+48];
	ld.global.u64 	%rd75, [%rd126+48];
	add.s64 	%rd76, %rd75, %rd74;
	st.global.u64 	[%rd127+48], %rd76;
	ld.global.u64 	%rd77, [%rd127+56];
	ld.global.u64 	%rd78, [%rd126+56];
	add.s64 	%rd79, %rd78, %rd77;
	st.global.u64 	[%rd127+56], %rd79;
	add.s64 	%rd128, %rd128, -16;
	add.s64 	%rd127, %rd127, 128;
	add.s64 	%rd126, %rd126, 128;
	setp.ne.s64 	%p3, %rd128, 0;
	@%p3 bra 	$L__BB1_3;
$L__BB1_4:
	setp.eq.s64 	%p4, %rd3, 0;
	@%p4 bra 	$L__BB1_13;
	and.b64  	%rd14, %rd28, 7;
	setp.lt.u64 	%p5, %rd3, 8;
	@%p5 bra 	$L__BB1_7;
	shl.b64 	%rd80, %rd130, 3;
	add.s64 	%rd81, %rd2, %rd80;
	ld.global.u64 	%rd82, [%rd81];
	add.s64 	%rd83, %rd1, %rd80;
	ld.global.u64 	%rd84, [%rd83];
	add.s64 	%rd85, %rd84, %rd82;
	st.global.u64 	[%rd81], %rd85;
	ld.global.u64 	%rd86, [%rd81+8];
	ld.global.u64 	%rd87, [%rd83+8];
	add.s64 	%rd88, %rd87, %rd86;
	st.global.u64 	[%rd81+8], %rd88;
	ld.global.u64 	%rd89, [%rd81+16];
	ld.global.u64 	%rd90, [%rd83+16];
	add.s64 	%rd91, %rd90, %rd89;
	st.global.u64 	[%rd81+16], %rd91;
	ld.global.u64 	%rd92, [%rd81+24];
	ld.global.u64 	%rd93, [%rd83+24];
	add.s64 	%rd94, %rd93, %rd92;
	st.global.u64 	[%rd81+24], %rd94;
	ld.global.u64 	%rd95, [%rd81+32];
	ld.global.u64 	%rd96, [%rd83+32];
	add.s64 	%rd97, %rd96, %rd95;
	st.global.u64 	[%rd81+32], %rd97;
	ld.global.u64 	%rd98, [%rd81+40];
	ld.global.u64 	%rd99, [%rd83+40];
	add.s64 	%rd100, %rd99, %rd98;
	st.global.u64 	[%rd81+40], %rd100;
	ld.global.u64 	%rd101, [%rd81+48];
	ld.global.u64 	%rd102, [%rd83+48];
	add.s64 	%rd103, %rd102, %rd101;
	st.global.u64 	[%rd81+48], %rd103;
	ld.global.u64 	%rd104, [%rd81+56];
	ld.global.u64 	%rd105, [%rd83+56];
	add.s64 	%rd106, %rd105, %rd104;
	st.global.u64 	[%rd81+56], %rd106;
	add.s64 	%rd130, %rd130, 8;
$L__BB1_7:
	setp.eq.s64 	%p6, %rd14, 0;
	@%p6 bra 	$L__BB1_13;
	and.b64  	%rd132, %rd28, 3;
	setp.lt.u64 	%p7, %rd14, 4;
	@%p7 bra 	$L__BB1_10;
	shl.b64 	%rd107, %rd130, 3;
	add.s64 	%rd108, %rd2, %rd107;
	ld.global.u64 	%rd109, [%rd108];
	add.s64 	%rd110, %rd1, %rd107;
	ld.global.u64 	%rd111, [%rd110];
	add.s64 	%rd112, %rd111, %rd109;
	st.global.u64 	[%rd108], %rd112;
	ld.global.u64 	%rd113, [%rd108+8];
	ld.global.u64 	%rd114, [%rd110+8];
	add.s64 	%rd115, %rd114, %rd113;
	st.global.u64 	[%rd108+8], %rd115;
	ld.global.u64 	%rd116, [%rd108+16];
	ld.global.u64 	%rd117, [%rd110+16];
	add.s64 	%rd118, %rd117, %rd116;
	st.global.u64 	[%rd108+16], %rd118;
	ld.global.u64 	%rd119, [%rd108+24];
	ld.global.u64 	%rd120, [%rd110+24];
	add.s64 	%rd121, %rd120, %rd119;
	st.global.u64 	[%rd108+24], %rd121;
	add.s64 	%rd130, %rd130, 4;
$L__BB1_10:
	setp.eq.s64 	%p8, %rd132, 0;
	@%p8 bra 	$L__BB1_13;
	shl.b64 	%rd122, %rd130, 3;
	add.s64 	%rd134, %rd1, %rd122;
	add.s64 	%rd133, %rd2, %rd122;
$L__BB1_12:
	.pragma "nounroll";
	ld.global.u64 	%rd123, [%rd133];
	ld.global.u64 	%rd124, [%rd134];
	add.s64 	%rd125, %rd124, %rd123;
	st.global.u64 	[%rd133], %rd125;
	add.s64 	%rd134, %rd134, 8;
	add.s64 	%rd133, %rd133, 8;
	add.s64 	%rd132, %rd132, -1;
	setp.ne.s64 	%p9, %rd132, 0;
	@%p9 bra 	$L__BB1_12;
$L__BB1_13:
	ret;

}


// ===== COMPILED SASS (sm_100) =====

	.target	sm_100

	.elftype	@"ET_EXEC"


//--------------------- .note.nv.tkinfo           --------------------------
	.section	.note.nv.tkinfo,"",@"SHT_NOTE"
	.sectionflags	@"SHF_NOTE_NV_TKINFO"
	.tkinfo
        /*0018*/ 	.word	0x00000002
        /*0030*/ 	.string	""
        /*0030*/ 	.string	"ptxas"
        /*0030*/ 	.string	"Cuda compilation tools, release 13.0, V13.0.88"
        /*0030*/ 	.string	"Build cuda_13.0.r13.0/compiler.36424714_0"
        /*0030*/ 	.string	"-arch sm_100 -m 64 "



//--------------------- .note.nv.cuinfo           --------------------------
	.section	.note.nv.cuinfo,"",@"SHT_NOTE"
	.sectionflags	@"SHF_NOTE_NV_CUINFO"
        /*0018*/ 	.short	0x0002
        /*001a*/ 	.short	0x0064
        /*001c*/ 	.short	0x0082
	.zero		2


//--------------------- .nv.info                  --------------------------
	.section	.nv.info,"",@"SHT_CUDA_INFO"
	.align	4


	//----- nvinfo : EIATTR_REGCOUNT
	.align		4
        /*0000*/ 	.byte	0x04, 0x2f
        /*0002*/ 	.short	(.L_1 - .L_0)
	.align		4
.L_0:
        /*0004*/ 	.word	index@(add)
        /*0008*/ 	.word	0x00000008


	//----- nvinfo : EIATTR_FRAME_SIZE
	.align		4
.L_1:
        /*000c*/ 	.byte	0x04, 0x11
        /*000e*/ 	.short	(.L_3 - .L_2)
	.align		4
.L_2:
        /*0010*/ 	.word	index@(add)
        /*0014*/ 	.word	0x00000000


	//----- nvinfo : EIATTR_REGCOUNT
	.align		4
.L_3:
        /*0018*/ 	.byte	0x04, 0x2f
        /*001a*/ 	.short	(.L_5 - .L_4)
	.align		4
.L_4:
        /*001c*/ 	.word	index@(vector_add)
        /*0020*/ 	.word	0x00000012


	//----- nvinfo : EIATTR_FRAME_SIZE
	.align		4
.L_5:
        /*0024*/ 	.byte	0x04, 0x11
        /*0026*/ 	.short	(.L_7 - .L_6)
	.align		4
.L_6:
        /*0028*/ 	.word	index@(vector_add)
        /*002c*/ 	.word	0x00000000


	//----- nvinfo : EIATTR_MIN_STACK_SIZE
	.align		4
.L_7:
        /*0030*/ 	.byte	0x04, 0x12
        /*0032*/ 	.short	(.L_9 - .L_8)
	.align		4
.L_8:
        /*0034*/ 	.word	index@(vector_add)
        /*0038*/ 	.word	0x00000000


	//----- nvinfo : EIATTR_MIN_STACK_SIZE
	.align		4
.L_9:
        /*003c*/ 	.byte	0x04, 0x12
        /*003e*/ 	.short	(.L_11 - .L_10)
	.align		4
.L_10:
        /*0040*/ 	.word	index@(add)
        /*0044*/ 	.word	0x00000000
.L_11:


//--------------------- .nv.compat                --------------------------
	.section	.nv.compat,"",@"SHT_CUDA_COMPAT_INFO"
	.align	4
        /*0000*/ 	.byte	0x02, 0x09, 0x00, 0x00, 0x02, 0x02, 0x01, 0x00, 0x02, 0x05, 0x05, 0x00, 0x03, 0x07, 0x01, 0x01
        /*0010*/ 	.byte	0x02, 0x03, 0x00, 0x00, 0x02, 0x06, 0x01, 0x00, 0x04, 0x0b, 0x08, 0x00, 0x09, 0x00, 0x00, 0x00
        /*0020*/ 	.byte	0x00, 0x00, 0x00, 0x00


//--------------------- .nv.info.vector_add       --------------------------
	.section	.nv.info.vector_add,"",@"SHT_CUDA_INFO"
	.sectionflags	@""
	.align	4


	//----- nvinfo : EIATTR_CUDA_API_VERSION
	.align		4
        /*0000*/ 	.byte	0x04, 0x37
        /*0002*/ 	.short	(.L_13 - .L_12)
.L_12:
        /*0004*/ 	.word	0x00000082


	//----- nvinfo : EIATTR_KPARAM_INFO
	.align		4
.L_13:
        /*0008*/ 	.byte	0x04, 0x17
        /*000a*/ 	.short	(.L_15 - .L_14)
.L_14:
        /*000c*/ 	.word	0x00000000
        /*0010*/ 	.short	0x0002
        /*0012*/ 	.short	0x0010
        /*0014*/ 	.byte	0x00, 0xf5, 0x21, 0x00


	//----- nvinfo : EIATTR_KPARAM_INFO
	.align		4
.L_15:
        /*0018*/ 	.byte	0x04, 0x17
        /*001a*/ 	.short	(.L_17 - .L_16)
.L_16:
        /*001c*/ 	.word	0x00000000
        /*0020*/ 	.short	0x0001
        /*0022*/ 	.short	0x0008
        /*0024*/ 	.byte	0x00, 0xf5, 0x21, 0x00


	//----- nvinfo : EIATTR_KPARAM_INFO
	.align		4
.L_17:
        /*0028*/ 	.byte	0x04, 0x17
        /*002a*/ 	.short	(.L_19 - .L_18)
.L_18:
        /*002c*/ 	.word	0x00000000
        /*0030*/ 	.short	0x0000
        /*0032*/ 	.short	0x0000
        /*0034*/ 	.byte	0x00, 0xf0, 0x21, 0x00


	//----- nvinfo : EIATTR_SPARSE_MMA_MASK
	.align		4
.L_19:
        /*0038*/ 	.byte	0x03, 0x50
        /*003a*/ 	.short	0x0000


	//----- nvinfo : EIATTR_MAXREG_COUNT
	.align		4
        /*003c*/ 	.byte	0x03, 0x1b
        /*003e*/ 	.short	0x00ff


	//----- nvinfo : EIATTR_MERCURY_ISA_VERSION
	.align		4
        /*0040*/ 	.byte	0x03, 0x5f
        /*0042*/ 	.short	0x0101


	//----- nvinfo : EIATTR_VRC_CTA_INIT_COUNT
	.align		4
        /*0044*/ 	.byte	0x02, 0x4a
	.zero		1
	.zero		1


	//----- nvinfo : EIATTR_EXIT_INSTR_OFFSETS
	.align		4
        /*0048*/ 	.byte	0x04, 0x1c
        /*004a*/ 	.short	(.L_21 - .L_20)


	//   ....[0]....
.L_20:
        /*004c*/ 	.word	0x00000040


	//   ....[1]....
        /*0050*/ 	.word	0x00000770


	//   ....[2]....
        /*0054*/ 	.word	0x00000b40


	//   ....[3]....
        /*0058*/ 	.word	0x00000de0


	//   ....[4]....
        /*005c*/ 	.word	0x00000fb0


	//----- nvinfo : EIATTR_CBANK_PARAM_SIZE
	.align		4
.L_21:
        /*0060*/ 	.byte	0x03, 0x19
        /*0062*/ 	.short	0x0018


	//----- nvinfo : EIATTR_PARAM_CBANK
	.align		4
        /*0064*/ 	.byte	0x04, 0x0a
        /*0066*/ 	.short	(.L_23 - .L_22)
	.align		4
.L_22:
        /*0068*/ 	.word	index@(.nv.constant0.vector_add)
        /*006c*/ 	.short	0x0380
        /*006e*/ 	.short	0x0018


	//----- nvinfo : EIATTR_SW_WAR
	.align		4
.L_23:
        /*0070*/ 	.byte	0x04, 0x36
        /*0072*/ 	.short	(.L_25 - .L_24)
.L_24:
        /*0074*/ 	.word	0x00000008
.L_25:


//--------------------- .nv.info.add              --------------------------
	.section	.nv.info.add,"",@"SHT_CUDA_INFO"
	.sectionflags	@""
	.align	4


	//----- nvinfo : EIATTR_CUDA_API_VERSION
	.align		4
        /*0000*/ 	.byte	0x04, 0x37
        /*0002*/ 	.short	(.L_27 - .L_26)
.L_26:
        /*0004*/ 	.word	0x00000082


	//----- nvinfo : EIATTR_KPARAM_INFO
	.align		4
.L_27:
        /*0008*/ 	.byte	0x04, 0x17
        /*000a*/ 	.short	(.L_29 - .L_28)
.L_28:
        /*000c*/ 	.word	0x00000000
        /*0010*/ 	.short	0x0002
        /*0012*/ 	.short	0x0008
        /*0014*/ 	.byte	0x00, 0xf5, 0x21, 0x00


	//----- nvinfo : EIATTR_KPARAM_INFO
	.align		4
.L_29:
        /*0018*/ 	.byte	0x04, 0x17
        /*001a*/ 	.short	(.L_31 - .L_30)
.L_30:
        /*001c*/ 	.word	0x00000000
        /*0020*/ 	.short	0x0001
        /*0022*/ 	.short	0x0004
        /*0024*/ 	.byte	0x00, 0xf0, 0x11, 0x00


	//----- nvinfo : EIATTR_KPARAM_INFO
	.align		4
.L_31:
        /*0028*/ 	.byte	0x04, 0x17
        /*002a*/ 	.short	(.L_33 - .L_32)
.L_32:
        /*002c*/ 	.word	0x00000000
        /*0030*/ 	.short	0x0000
        /*0032*/ 	.short	0x0000
        /*0034*/ 	.byte	0x00, 0xf0, 0x11, 0x00


	//----- nvinfo : EIATTR_SPARSE_MMA_MASK
	.align		4
.L_33:
        /*0038*/ 	.byte	0x03, 0x50
        /*003a*/ 	.short	0x0000


	//----- nvinfo : EIATTR_MAXREG_COUNT
	.align		4
        /*003c*/ 	.byte	0x03, 0x1b
        /*003e*/ 	.short	0x00ff


	//----- nvinfo : EIATTR_MERCURY_ISA_VERSION
	.align		4
        /*0040*/ 	.byte	0x03, 0x5f
        /*0042*/ 	.short	0x0101


	//----- nvinfo : EIATTR_VRC_CTA_INIT_COUNT
	.align		4
        /*0044*/ 	.byte	0x02, 0x4a
	.zero		1
	.zero		1


	//----- nvinfo : EIATTR_EXIT_INSTR_OFFSETS
	.align		4
        /*0048*/ 	.byte	0x04, 0x1c
        /*004a*/ 	.short	(.L_35 - .L_34)


	//   ....[0]....
.L_34:
        /*004c*/ 	.word	0x00000090


	//----- nvinfo : EIATTR_CBANK_PARAM_SIZE
	.align		4
.L_35:
        /*0050*/ 	.byte	0x03, 0x19
        /*0052*/ 	.short	0x0010


	//----- nvinfo : EIATTR_PARAM_CBANK
	.align		4
        /*0054*/ 	.byte	0x04, 0x0a
        /*0056*/ 	.short	(.L_37 - .L_36)
	.align		4
.L_36:
        /*0058*/ 	.word	index@(.nv.constant0.add)
        /*005c*/ 	.short	0x0380
        /*005e*/ 	.short	0x0010


	//----- nvinfo : EIATTR_SW_WAR
	.align		4
.L_37:
        /*0060*/ 	.byte	0x04, 0x36
        /*0062*/ 	.short	(.L_39 - .L_38)
.L_38:
        /*0064*/ 	.word	0x00000008
.L_39:


//--------------------- .nv.callgraph             --------------------------
	.section	.nv.callgraph,"",@"SHT_CUDA_CALLGRAPH"
	.align	4
	.sectionentsize	8
	.align		4
        /*0000*/ 	.word	0x00000000
	.align		4
        /*0004*/ 	.word	0xffffffff
	.align		4
        /*0008*/ 	.word	0x00000000
	.align		4
        /*000c*/ 	.word	0xfffffffe
	.align		4
        /*0010*/ 	.word	0x00000000
	.align		4
        /*0014*/ 	.word	0xfffffffd
	.align		4
        /*0018*/ 	.word	0x00000000
	.align		4
        /*001c*/ 	.word	0xfffffffc


//--------------------- .text.vector_add          --------------------------
	.section	.text.vector_add,"ax",@progbits
	.align	128
        .global         vector_add
        .type           vector_add,@function
        .size           vector_add,(.L_x_7 - vector_add)
        .other          vector_add,@"STO_CUDA_ENTRY STV_DEFAULT"
vector_add:
.text.vector_add:
[----:B------:R-:W-:Y:S01]  /*0000*/  LDC R1, c[0x0][0x37c] ;  /* 0x0000df00ff017b82 */ /* 0x000fe20000000800 */
[----:B------:R-:W0:Y:S02]  /*0010*/  LDCU.64 UR10, c[0x0][0x380] ;  /* 0x00007000ff0a77ac */ /* 0x000e240008000a00 */
[----:B0-----:R-:W-:-:S04]  /*0020*/  ISETP.NE.U32.AND P0, PT, RZ, UR10, PT ;  /* 0x0000000aff007c0c */ /* 0x001fc8000bf05070 */
[----:B------:R-:W-:-:S13]  /*0030*/  ISETP.NE.AND.EX P0, PT, RZ, UR11, PT, P0 ;  /* 0x0000000bff007c0c */ /* 0x000fda000bf05300 */
[----:B------:R-:W-:Y:S05]  /*0040*/  @!P0 EXIT ;  /* 0x000000000000894d */ /* 0x000fea0003800000 */
[----:B------:R-:W-:Y:S02]  /*0050*/  UISETP.GE.U32.AND UP0, UPT, UR10, 0x10, UPT ;  /* 0x000000100a00788c */ /* 0x000fe4000bf06070 */
[----:B------:R-:W-:Y:S02]  /*0060*/  ULOP3.LUT UR12, UR10, 0xf, URZ, 0xc0, !UPT ;  /* 0x0000000f0a0c7892 */ /* 0x000fe4000f8ec0ff */
[----:B------:R-:W-:Y:S01]  /*0070*/  UISETP.GE.U32.AND.EX UP0, UPT, UR11, URZ, UPT, UP0 ;  /* 0x000000ff0b00728c */ /* 0x000fe2000bf06100 */
[----:B------:R-:W-:Y:S01]  /*0080*/  UMOV UR5, URZ ;  /* 0x000000ff00057c82 */ /* 0x000fe20008000000 */
[----:B------:R-:W-:Y:S02]  /*0090*/  UMOV UR6, URZ ;  /* 0x000000ff00067c82 */ /* 0x000fe40008000000 */
[----:B------:R-:W-:Y:S01]  /*00a0*/  ISETP.NE.U32.AND P0, PT, RZ, UR12, PT ;  /* 0x0000000cff007c0c */ /* 0x000fe2000bf05070 */
[----:B------:R-:W0:Y:S03]  /*00b0*/  LDCU.64 UR16, c[0x0][0x358] ;  /* 0x00006b00ff1077ac */ /* 0x000e260008000a00 */
[----:B------:R-:W-:Y:S01]  /*00c0*/  ISETP.NE.AND.EX P0, PT, RZ, RZ, PT, P0 ;  /* 0x000000ffff00720c */ /* 0x000fe20003f05300 */
[----:B------:R-:W-:-:S12]  /*00d0*/  BRA.U !UP0, `(.L_x_0) ;  /* 0x0000000508a47547 */ /* 0x000fd8000b800000 */
[----:B------:R-:W1:Y:S01]  /*00e0*/  LDCU.64 UR8, c[0x0][0x388] ;  /* 0x00007100ff0877ac */ /* 0x000e620008000a00 */
[----:B------:R-:W2:Y:S01]  /*00f0*/  LDCU.64 UR4, c[0x0][0x390] ;  /* 0x00007200ff0477ac */ /* 0x000ea20008000a00 */
[----:B------:R-:W3:Y:S01]  /*0100*/  LDCU UR6, c[0x0][0x384] ;  /* 0x00007080ff0677ac */ /* 0x000ee20008000800 */
[----:B-1----:R-:W-:Y:S02]  /*0110*/  UIADD3 UR8, UP0, UPT, UR8, 0x40, URZ ;  /* 0x0000004008087890 */ /* 0x002fe4000ff1e0ff */
[----:B--2---:R-:W-:Y:S02]  /*0120*/  UIADD3 UR4, UP1, UPT, UR4, 0x40, URZ ;  /* 0x0000004004047890 */ /* 0x004fe4000ff3e0ff */
[----:B------:R-:W-:Y:S02]  /*0130*/  UIADD3.X UR9, UPT, UPT, URZ, UR9, URZ, UP0, !UPT ;  /* 0x00000009ff097290 */ /* 0x000fe400087fe4ff */
[----:B------:R-:W-:Y:S01]  /*0140*/  IMAD.U32 R0, RZ, RZ, UR8 ;  /* 0x00000008ff007e24 */ /* 0x000fe2000f8e00ff */
[----:B------:R-:W-:-:S02]  /*0150*/  UIADD3.X UR7, UPT, UPT, URZ, UR5, URZ, UP1, !UPT ;  /* 0x00000005ff077290 */ /* 0x000fc40008ffe4ff */
[----:B------:R-:W-:Y:S01]  /*0160*/  ULOP3.LUT UR5, UR10, 0xfffffff0, URZ, 0xc0, !UPT ;  /* 0xfffffff00a057892 */ /* 0x000fe2000f8ec0ff */
[----:B------:R-:W-:Y:S02]  /*0170*/  IMAD.U32 R2, RZ, RZ, UR4 ;  /* 0x00000004ff027e24 */ /* 0x000fe4000f8e00ff */
[----:B------:R-:W-:Y:S02]  /*0180*/  IMAD.U32 R9, RZ, RZ, UR9 ;  /* 0x00000009ff097e24 */ /* 0x000fe4000f8e00ff */
[----:B------:R-:W-:Y:S01]  /*0190*/  IMAD.U32 R3, RZ, RZ, UR7 ;  /* 0x00000007ff037e24 */ /* 0x000fe2000f8e00ff */
[----:B---3--:R-:W-:Y:S01]  /*01a0*/  UMOV UR7, UR6 ;  /* 0x0000000600077c82 */ /* 0x008fe20008000000 */
[----:B------:R-:W-:-:S05]  /*01b0*/  UMOV UR4, UR5 ;  /* 0x0000000500047c82 */ /* 0x000fca0008000000 */
.L_x_1:
[----:B---3--:R-:W-:Y:S02]  /*01c0*/  IMAD.MOV.U32 R4, RZ, RZ, R0 ;  /* 0x000000ffff047224 */ /* 0x008fe400078e0000 */
[----:B------:R-:W-:Y:S02]  /*01d0*/  IMAD.MOV.U32 R5, RZ, RZ, R9 ;  /* 0x000000ffff057224 */ /* 0x000fe400078e0009 */
[----:B0-----:R-:W2:Y:S04]  /*01e0*/  LDG.E.64 R8, desc[UR16][R2.64+-0x40] ;  /* 0xffffc01002087981 */ /* 0x001ea8000c1e1b00 */
[----:B------:R-:W2:Y:S02]  /*01f0*/  LDG.E.64 R6, desc[UR16][R4.64+-0x40] ;  /* 0xffffc01004067981 */ /* 0x000ea4000c1e1b00 */
[----:B--2---:R-:W-:-:S05]  /*0200*/  IADD3 R10, P1, PT, R6, R8, RZ ;  /* 0x00000008060a7210 */ /* 0x004fca0007f3e0ff */
[----:B------:R-:W-:Y:S02]  /*0210*/  IMAD.X R11, R7, 0x1, R9, P1 ;  /* 0x00000001070b7824 */ /* 0x000fe400008e0609 */
[----:B------:R-:W2:Y:S04]  /*0220*/  LDG.E.64 R6, desc[UR16][R4.64+-0x38] ;  /* 0xffffc81004067981 */ /* 0x000ea8000c1e1b00 */
[----:B------:R0:W-:Y:S04]  /*0230*/  STG.E.64 desc[UR16][R4.64+-0x40], R10 ;  /* 0xffffc00a04007986 */ /* 0x0001e8000c101b10 */
[----:B------:R-:W2:Y:S02]  /*0240*/  LDG.E.64 R8, desc[UR16][R2.64+-0x38] ;  /* 0xffffc81002087981 */ /* 0x000ea4000c1e1b00 */
[----:B--2---:R-:W-:-:S04]  /*0250*/  IADD3 R12, P1, PT, R6, R8, RZ ;  /* 0x00000008060c7210 */ /* 0x004fc80007f3e0ff */
[----:B------:R-:W-:Y:S02]  /*0260*/  IADD3.X R13, PT, PT, R7, R9, RZ, P1, !PT ;  /* 0x00000009070d7210 */ /* 0x000fe40000ffe4ff */
[----:B------:R-:W2:Y:S04]  /*0270*/  LDG.E.64 R6, desc[UR16][R4.64+-0x30] ;  /* 0xffffd01004067981 */ /* 0x000ea8000c1e1b00 */
[----:B------:R1:W-:Y:S04]  /*0280*/  STG.E.64 desc[UR16][R4.64+-0x38], R12 ;  /* 0xffffc80c04007986 */ /* 0x0003e8000c101b10 */
[----:B------:R-:W2:Y:S02]  /*0290*/  LDG.E.64 R8, desc[UR16][R2.64+-0x30] ;  /* 0xffffd01002087981 */ /* 0x000ea4000c1e1b00 */
[----:B--2---:R-:W-:-:S05]  /*02a0*/  IADD3 R14, P1, PT, R6, R8, RZ ;  /* 0x00000008060e7210 */ /* 0x004fca0007f3e0ff */
[----:B------:R-:W-:Y:S02]  /*02b0*/  IMAD.X R15, R7, 0x1, R9, P1 ;  /* 0x00000001070f7824 */ /* 0x000fe400008e0609 */
[----:B------:R-:W0:Y:S04]  /*02c0*/  LDG.E.64 R6, desc[UR16][R4.64+-0x28] ;  /* 0xffffd81004067981 */ /* 0x000e28000c1e1b00 */
[----:B------:R2:W-:Y:S04]  /*02d0*/  STG.E.64 desc[UR16][R4.64+-0x30], R14 ;  /* 0xffffd00e04007986 */ /* 0x0005e8000c101b10 */
[----:B------:R-:W0:Y:S02]  /*02e0*/  LDG.E.64 R8, desc[UR16][R2.64+-0x28] ;  /* 0xffffd81002087981 */ /* 0x000e24000c1e1b00 */
[----:B0-----:R-:W-:-:S05]  /*02f0*/  IADD3 R10, P1, PT, R6, R8, RZ ;  /* 0x00000008060a7210 */ /* 0x001fca0007f3e0ff */
[----:B------:R-:W-:Y:S02]  /*0300*/  IMAD.X R11, R7, 0x1, R9, P1 ;  /* 0x00000001070b7824 */ /* 0x000fe400008e0609 */
[----:B------:R-:W1:Y:S04]  /*0310*/  LDG.E.64 R6, desc[UR16][R4.64+-0x20] ;  /* 0xffffe01004067981 */ /* 0x000e68000c1e1b00 */
[----:B------:R0:W-:Y:S04]  /*0320*/  STG.E.64 desc[UR16][R4.64+-0x28], R10 ;  /* 0xffffd80a04007986 */ /* 0x0001e8000c101b10 */
[----:B------:R-:W1:Y:S02]  /*0330*/  LDG.E.64 R8, desc[UR16][R2.64+-0x20] ;  /* 0xffffe01002087981 */ /* 0x000e64000c1e1b00 */
[----:B-1----:R-:W-:-:S05]  /*0340*/  IADD3 R12, P1, PT, R6, R8, RZ ;  /* 0x00000008060c7210 */ /* 0x002fca0007f3e0ff */
[----:B------:R-:W-:Y:S02]  /*0350*/  IMAD.X R13, R7, 0x1, R9, P1 ;  /* 0x00000001070d7824 */ /* 0x000fe400008e0609 */
        /* <DEDUP_REMOVED lines=18> */
[----:B--2---:R-:W-:-:S04]  /*0480*/  IADD3 R14, P1, PT, R6, R8, RZ ;  /* 0x00000008060e7210 */ /* 0x004fc80007f3e0ff */
[----:B------:R-:W-:Y:S02]  /*0490*/  IADD3.X R15, PT, PT, R7, R9, RZ, P1, !PT ;  /* 0x00000009070f7210 */ /* 0x000fe40000ffe4ff */
        /* <DEDUP_REMOVED lines=30> */
[----:B------:R-:W2:Y:S04]  /*0680*/  LDG.E.64 R6, desc[UR16][R4.64+0x38] ;  /* 0x0000381004067981 */ /* 0x000ea8000c1e1b00 */
[----:B------:R3:W-:Y:S04]  /*0690*/  STG.E.64 desc[UR16][R4.64+0x30], R14 ;  /* 0x0000300e04007986 */ /* 0x0007e8000c101b10 */
[----:B------:R0:W2:Y:S01]  /*06a0*/  LDG.E.64 R8, desc[UR16][R2.64+0x38] ;  /* 0x0000381002087981 */ /* 0x0000a2000c1e1b00 */
[----:B------:R-:W-:-:S04]  /*06b0*/  UIADD3 UR4, UP0, UPT, UR4, -0x10, URZ ;  /* 0xfffffff004047890 */ /* 0x000fc8000ff1e0ff */
[----:B------:R-:W-:Y:S02]  /*06c0*/  UIADD3.X UR7, UPT, UPT, UR7, -0x1, URZ, UP0, !UPT ;  /* 0xffffffff07077890 */ /* 0x000fe400087fe4ff */
[----:B------:R-:W-:-:S04]  /*06d0*/  UISETP.NE.U32.AND UP0, UPT, UR4, URZ, UPT ;  /* 0x000000ff0400728c */ /* 0x000fc8000bf05070 */
[----:B------:R-:W-:Y:S01]  /*06e0*/  UISETP.NE.AND.EX UP0, UPT, UR7, URZ, UPT, UP0 ;  /* 0x000000ff0700728c */ /* 0x000fe2000bf05300 */
[----:B0-----:R-:W-:-:S05]  /*06f0*/  IADD3 R2, P2, PT, R2, 0x80, RZ ;  /* 0x0000008002027810 */ /* 0x001fca0007f5e0ff */
[----:B------:R-:W-:Y:S01]  /*0700*/  IMAD.X R3, RZ, RZ, R3, P2 ;  /* 0x000000ffff037224 */ /* 0x000fe200010e0603 */
[----:B--2---:R-:W-:-:S04]  /*0710*/  IADD3 R6, P1, PT, R6, R8, RZ ;  /* 0x0000000806067210 */ /* 0x004fc80007f3e0ff */
[----:B------:R-:W-:-:S05]  /*0720*/  IADD3.X R7, PT, PT, R7, R9, RZ, P1, !PT ;  /* 0x0000000907077210 */ /* 0x000fca0000ffe4ff */
[----:B------:R3:W-:Y:S01]  /*0730*/  STG.E.64 desc[UR16][R4.64+0x38], R6 ;  /* 0x0000380604007986 */ /* 0x0007e2000c101b10 */
[----:B------:R-:W-:-:S05]  /*0740*/  IADD3 R0, P1, PT, R4, 0x80, RZ ;  /* 0x0000008004007810 */ /* 0x000fca0007f3e0ff */
[----:B------:R-:W-:Y:S01]  /*0750*/  IMAD.X R9, RZ, RZ, R5, P1 ;  /* 0x000000ffff097224 */ /* 0x000fe200008e0605 */
[----:B------:R-:W-:Y:S07]  /*0760*/  BRA.U UP0, `(.L_x_1) ;  /* 0xfffffff900947547 */ /* 0x000fee000b83ffff */
.L_x_0:
[----:B0-----:R-:W-:Y:S05]  /*0770*/  @!P0 EXIT ;  /* 0x000000000000894d */ /* 0x001fea0003800000 */
[----:B------:R-:W-:Y:S02]  /*0780*/  UISETP.GE.U32.AND UP0, UPT, UR12, 0x8, UPT ;  /* 0x000000080c00788c */ /* 0x000fe4000bf06070 */
[----:B------:R-:W-:Y:S02]  /*0790*/  ULOP3.LUT UR11, UR10, 0x7, URZ, 0xc0, !UPT ;  /* 0x000000070a0b7892 */ /* 0x000fe4000f8ec0ff */
[----:B------:R-:W-:-:S04]  /*07a0*/  UISETP.GE.U32.AND.EX UP0, UPT, URZ, URZ, UPT, UP0 ;  /* 0x000000ffff00728c */ /* 0x000fc8000bf06100 */
[----:B------:R-:W-:-:S04]  /*07b0*/  ISETP.NE.U32.AND P0, PT, RZ, UR11, PT ;  /* 0x0000000bff007c0c */ /* 0x000fc8000bf05070 */
[----:B------:R-:W-:Y:S01]  /*07c0*/  ISETP.NE.AND.EX P0, PT, RZ, RZ, PT, P0 ;  /* 0x000000ffff00720c */ /* 0x000fe20003f05300 */
[----:B------:R-:W-:-:S12]  /*07d0*/  BRA.U !UP0, `(.L_x_2) ;  /* 0x0000000108d87547 */ /* 0x000fd8000b800000 */
[----:B------:R-:W0:Y:S01]  /*07e0*/  LDCU.64 UR12, c[0x0][0x388] ;  /* 0x00007100ff0c77ac */ /* 0x000e220008000a00 */
[----:B------:R-:W1:Y:S01]  /*07f0*/  LDCU.64 UR14, c[0x0][0x390] ;  /* 0x00007200ff0e77ac */ /* 0x000e620008000a00 */
[----:B------:R-:W-:Y:S02]  /*0800*/  USHF.L.U32 UR4, UR5, 0x3, URZ ;  /* 0x0000000305047899 */ /* 0x000fe400080006ff */
[----:B------:R-:W-:Y:S02]  /*0810*/  USHF.L.U64.HI UR7, UR5, 0x3, UR6 ;  /* 0x0000000305077899 */ /* 0x000fe40008010206 */
[----:B0-----:R-:W-:Y:S02]  /*0820*/  UIADD3 UR8, UP0, UPT, UR4, UR12, URZ ;  /* 0x0000000c04087290 */ /* 0x001fe4000ff1e0ff */
[----:B-1----:R-:W-:Y:S02]  /*0830*/  UIADD3 UR9, UP1, UPT, UR4, UR14, URZ ;  /* 0x0000000e04097290 */ /* 0x002fe4000ff3e0ff */
[----:B------:R-:W-:-:S02]  /*0840*/  UIADD3.X UR4, UPT, UPT, UR7, UR13, URZ, UP0, !UPT ;  /* 0x0000000d07047290 */ /* 0x000fc400087fe4ff */
[----:B------:R-:W-:Y:S01]  /*0850*/  IMAD.U32 R2, RZ, RZ, UR8 ;  /* 0x00000008ff027e24 */ /* 0x000fe2000f8e00ff */
[----:B------:R-:W-:Y:S01]  /*0860*/  UIADD3.X UR7, UPT, UPT, UR7, UR15, URZ, UP1, !UPT ;  /* 0x0000000f07077290 */ /* 0x000fe20008ffe4ff */
[----:B---3--:R-:W-:Y:S02]  /*0870*/  IMAD.U32 R4, RZ, RZ, UR9 ;  /* 0x00000009ff047e24 */ /* 0x008fe4000f8e00ff */
[----:B------:R-:W-:-:S03]  /*0880*/  IMAD.U32 R3, RZ, RZ, UR4 ;  /* 0x00000004ff037e24 */ /* 0x000fc6000f8e00ff */
[----:B------:R-:W-:Y:S02]  /*0890*/  IMAD.U32 R5, RZ, RZ, UR7 ;  /* 0x00000007ff057e24 */ /* 0x000fe4000f8e00ff */
[----:B------:R-:W2:Y:S04]  /*08a0*/  LDG.E.64 R6, desc[UR16][R2.64] ;  /* 0x0000001002067981 */ /* 0x000ea8000c1e1b00 */
        /* <DEDUP_REMOVED lines=33> */
[----:B------:R-:W2:Y:S04]  /*0ac0*/  LDG.E.64 R6, desc[UR16][R2.64+0x38] ;  /* 0x0000381002067981 */ /* 0x000ea8000c1e1b00 */
[----:B------:R1:W-:Y:S04]  /*0ad0*/  STG.E.64 desc[UR16][R2.64+0x30], R10 ;  /* 0x0000300a02007986 */ /* 0x0003e8000c101b10 */
[----:B------:R-:W2:Y:S01]  /*0ae0*/  LDG.E.64 R8, desc[UR16][R4.64+0x38] ;  /* 0x0000381004087981 */ /* 0x000ea2000c1e1b00 */
[----:B------:R-:W-:-:S04]  /*0af0*/  UIADD3 UR5, UP0, UPT, UR5, 0x8, URZ ;  /* 0x0000000805057890 */ /* 0x000fc8000ff1e0ff */
[----:B------:R-:W-:Y:S01]  /*0b00*/  UIADD3.X UR6, UPT, UPT, URZ, UR6, URZ, UP0, !UPT ;  /* 0x00000006ff067290 */ /* 0x000fe200087fe4ff */
[----:B--2---:R-:W-:-:S04]  /*0b10*/  IADD3 R6, P1, PT, R6, R8, RZ ;  /* 0x0000000806067210 */ /* 0x004fc80007f3e0ff */
[----:B------:R-:W-:-:S05]  /*0b20*/  IADD3.X R7, PT, PT, R7, R9, RZ, P1, !PT ;  /* 0x0000000907077210 */ /* 0x000fca0000ffe4ff */
[----:B------:R1:W-:Y:S04]  /*0b30*/  STG.E.64 desc[UR16][R2.64+0x38], R6 ;  /* 0x0000380602007986 */ /* 0x0003e8000c101b10 */
.L_x_2:
[----:B------:R-:W-:Y:S05]  /*0b40*/  @!P0 EXIT ;  /* 0x000000000000894d */ /* 0x000fea0003800000 */
[----:B------:R-:W-:Y:S02]  /*0b50*/  UISETP.GE.U32.AND UP0, UPT, UR11, 0x4, UPT ;  /* 0x000000040b00788c */ /* 0x000fe4000bf06070 */
[----:B------:R-:W-:Y:S02]  /*0b60*/  ULOP3.LUT UR9, UR10, 0x3, URZ, 0xc0, !UPT ;  /* 0x000000030a097892 */ /* 0x000fe4000f8ec0ff */
[----:B------:R-:W-:Y:S01]  /*0b70*/  UISETP.GE.U32.AND.EX UP0, UPT, URZ, URZ, UPT, UP0 ;  /* 0x000000ffff00728c */ /* 0x000fe2000bf06100 */
[----:B------:R-:W-:-:S03]  /*0b80*/  UMOV UR4, URZ ;  /* 0x000000ff00047c82 */ /* 0x000fc60008000000 */
[----:B------:R-:W-:-:S04]  /*0b90*/  ISETP.NE.U32.AND P0, PT, RZ, UR9, PT ;  /* 0x00000009ff007c0c */ /* 0x000fc8000bf05070 */
[----:B------:R-:W-:Y:S01]  /*0ba0*/  ISETP.NE.AND.EX P0, PT, RZ, UR4, PT, P0 ;  /* 0x00000004ff007c0c */ /* 0x000fe2000bf05300 */
[----:B------:R-:W-:-:S12]  /*0bb0*/  BRA.U !UP0, `(.L_x_3) ;  /* 0x0000000108887547 */ /* 0x000fd8000b800000 */
[----:B------:R-:W0:Y:S01]  /*0bc0*/  LDCU.64 UR10, c[0x0][0x388] ;  /* 0x00007100ff0a77ac */ /* 0x000e220008000a00 */
[----:B------:R-:W2:Y:S01]  /*0bd0*/  LDCU.64 UR12, c[0x0][0x390] ;  /* 0x00007200ff0c77ac */ /* 0x000ea20008000a00 */
[----:B------:R-:W-:Y:S02]  /*0be0*/  USHF.L.U32 UR8, UR5, 0x3, URZ ;  /* 0x0000000305087899 */ /* 0x000fe400080006ff */
[----:B------:R-:W-:Y:S02]  /*0bf0*/  USHF.L.U64.HI UR7, UR5, 0x3, UR6 ;  /* 0x0000000305077899 */ /* 0x000fe40008010206 */
[----:B0-----:R-:W-:Y:S02]  /*0c00*/  UIADD3 UR10, UP0, UPT, UR8, UR10, URZ ;  /* 0x0000000a080a7290 */ /* 0x001fe4000ff1e0ff */
[----:B--2---:R-:W-:Y:S02]  /*0c10*/  UIADD3 UR12, UP1, UPT, UR8, UR12, URZ ;  /* 0x0000000c080c7290 */ /* 0x004fe4000ff3e0ff */
[----:B------:R-:W-:-:S02]  /*0c20*/  UIADD3.X UR11, UPT, UPT, UR7, UR11, URZ, UP0, !UPT ;  /* 0x0000000b070b7290 */ /* 0x000fc400087fe4ff */
[----:B-1-3--:R-:W-:Y:S01]  /*0c30*/  IMAD.U32 R12, RZ, RZ, UR10 ;  /* 0x0000000aff0c7e24 */ /* 0x00afe2000f8e00ff */
[----:B------:R-:W-:Y:S01]  /*0c40*/  UIADD3.X UR13, UPT, UPT, UR7, UR13, URZ, UP1, !UPT ;  /* 0x0000000d070d7290 */ /* 0x000fe20008ffe4ff */
[----:B------:R-:W-:Y:S02]  /*0c50*/  IMAD.U32 R14, RZ, RZ, UR12 ;  /* 0x0000000cff0e7e24 */ /* 0x000fe4000f8e00ff */
[----:B------:R-:W-:-:S03]  /*0c60*/  IMAD.U32 R13, RZ, RZ, UR11 ;  /* 0x0000000bff0d7e24 */ /* 0x000fc6000f8e00ff */
[----:B------:R-:W-:Y:S02]  /*0c70*/  IMAD.U32 R15, RZ, RZ, UR13 ;  /* 0x0000000dff0f7e24 */ /* 0x000fe4000f8e00ff */
[----:B------:R-:W2:Y:S04]  /*0c80*/  LDG.E.64 R2, desc[UR16][R12.64] ;  /* 0x000000100c027981 */ /* 0x000ea8000c1e1b00 */
        /* <DEDUP_REMOVED lines=15> */
[----:B------:R-:W2:Y:S01]  /*0d80*/  LDG.E.64 R4, desc[UR16][R14.64+0x18] ;  /* 0x000018100e047981 */ /* 0x000ea2000c1e1b00 */
[----:B------:R-:W-:-:S04]  /*0d90*/  UIADD3 UR5, UP0, UPT, UR5, 0x4, URZ ;  /* 0x0000000405057890 */ /* 0x000fc8000ff1e0ff */
[----:B------:R-:W-:Y:S01]  /*0da0*/  UIADD3.X UR6, UPT, UPT, URZ, UR6, URZ, UP0, !UPT ;  /* 0x00000006ff067290 */ /* 0x000fe200087fe4ff */
[----:B--2---:R-:W-:-:S05]  /*0db0*/  IADD3 R2, P1, PT, R2, R4, RZ ;  /* 0x0000000402027210 */ /* 0x004fca0007f3e0ff */
[----:B------:R-:W-:-:S05]  /*0dc0*/  IMAD.X R3, R3, 0x1, R5, P1 ;  /* 0x0000000103037824 */ /* 0x000fca00008e0605 */
[----:B------:R0:W-:Y:S03]  /*0dd0*/  STG.E.64 desc[UR16][R12.64+0x18], R2 ;  /* 0x000018020c007986 */ /* 0x0001e6000c101b10 */
.L_x_3:
[----:B------:R-:W-:Y:S05]  /*0de0*/  @!P0 EXIT ;  /* 0x000000000000894d */ /* 0x000fea0003800000 */
[----:B------:R-:W2:Y:S01]  /*0df0*/  LDCU.64 UR12, c[0x0][0x388] ;  /* 0x00007100ff0c77ac */ /* 0x000ea20008000a00 */
[----:B------:R-:W4:Y:S01]  /*0e00*/  LDCU.64 UR10, c[0x0][0x390] ;  /* 0x00007200ff0a77ac */ /* 0x000f220008000a00 */
[----:B------:R-:W-:Y:S02]  /*0e10*/  USHF.L.U32 UR8, UR5, 0x3, URZ ;  /* 0x0000000305087899 */ /* 0x000fe400080006ff */
[----:B------:R-:W-:Y:S02]  /*0e20*/  USHF.L.U64.HI UR6, UR5, 0x3, UR6 ;  /* 0x0000000305067899 */ /* 0x000fe40008010206 */
[----:B--2---:R-:W-:Y:S02]  /*0e30*/  UIADD3 UR7, UP1, UPT, UR8, UR12, URZ ;  /* 0x0000000c08077290 */ /* 0x004fe4000ff3e0ff */
[----:B----4-:R-:W-:Y:S02]  /*0e40*/  UIADD3 UR5, UP0, UPT, UR8, UR10, URZ ;  /* 0x0000000a08057290 */ /* 0x010fe4000ff1e0ff */
[----:B------:R-:W-:-:S02]  /*0e50*/  UIADD3.X UR8, UPT, UPT, UR6, UR13, URZ, UP1, !UPT ;  /* 0x0000000d06087290 */ /* 0x000fc40008ffe4ff */
[----:B------:R-:W-:Y:S01]  /*0e60*/  IMAD.U32 R0, RZ, RZ, UR7 ;  /* 0x00000007ff007e24 */ /* 0x000fe2000f8e00ff */
[----:B------:R-:W-:-:S03]  /*0e70*/  UIADD3.X UR6, UPT, UPT, UR6, UR11, URZ, UP0, !UPT ;  /* 0x0000000b06067290 */ /* 0x000fc600087fe4ff */
[----:B0-----:R-:W-:-:S09]  /*0e80*/  IMAD.U32 R9, RZ, RZ, UR8 ;  /* 0x00000008ff097e24 */ /* 0x001fd2000f8e00ff */
.L_x_4:
[----:B---3--:R-:W-:Y:S01]  /*0e90*/  IMAD.U32 R4, RZ, RZ, UR5 ;  /* 0x00000005ff047e24 */ /* 0x008fe2000f8e00ff */
[----:B------:R-:W-:Y:S01]  /*0ea0*/  MOV R5, UR6 ;  /* 0x0000000600057c02 */ /* 0x000fe20008000f00 */
[----:B01----:R-:W-:Y:S02]  /*0eb0*/  IMAD.MOV.U32 R6, RZ, RZ, R0 ;  /* 0x000000ffff067224 */ /* 0x003fe400078e0000 */
[----:B------:R-:W-:-:S03]  /*0ec0*/  IMAD.MOV.U32 R7, RZ, RZ, R9 ;  /* 0x000000ffff077224 */ /* 0x000fc600078e0009 */
[----:B------:R-:W2:Y:S04]  /*0ed0*/  LDG.E.64 R4, desc[UR16][R4.64] ;  /* 0x0000001004047981 */ /* 0x000ea8000c1e1b00 */
[----:B------:R-:W2:Y:S01]  /*0ee0*/  LDG.E.64 R2, desc[UR16][R6.64] ;  /* 0x0000001006027981 */ /* 0x000ea2000c1e1b00 */
[----:B------:R-:W-:-:S04]  /*0ef0*/  UIADD3 UR9, UP0, UPT, UR9, -0x1, URZ ;  /* 0xffffffff09097890 */ /* 0x000fc8000ff1e0ff */
[----:B------:R-:W-:Y:S02]  /*0f00*/  UIADD3.X UR4, UPT, UPT, UR4, -0x1, URZ, UP0, !UPT ;  /* 0xffffffff04047890 */ /* 0x000fe400087fe4ff */
[----:B------:R-:W-:-:S04]  /*0f10*/  UISETP.NE.U32.AND UP0, UPT, UR9, URZ, UPT ;  /* 0x000000ff0900728c */ /* 0x000fc8000bf05070 */
[----:B------:R-:W-:Y:S02]  /*0f20*/  UISETP.NE.AND.EX UP0, UPT, UR4, URZ, UPT, UP0 ;  /* 0x000000ff0400728c */ /* 0x000fe4000bf05300 */
[----:B------:R-:W-:-:S04]  /*0f30*/  UIADD3 UR5, UP1, UPT, UR5, 0x8, URZ ;  /* 0x0000000805057890 */ /* 0x000fc8000ff3e0ff */
[----:B------:R-:W-:Y:S01]  /*0f40*/  UIADD3.X UR6, UPT, UPT, URZ, UR6, URZ, UP1, !UPT ;  /* 0x00000006ff067290 */ /* 0x000fe20008ffe4ff */
[----:B--2---:R-:W-:-:S05]  /*0f50*/  IADD3 R2, P0, PT, R2, R4, RZ ;  /* 0x0000000402027210 */ /* 0x004fca0007f1e0ff */
[----:B------:R-:W-:-:S05]  /*0f60*/  IMAD.X R3, R3, 0x1, R5, P0 ;  /* 0x0000000103037824 */ /* 0x000fca00000e0605 */
[----:B------:R0:W-:Y:S01]  /*0f70*/  STG.E.64 desc[UR16][R6.64], R2 ;  /* 0x0000000206007986 */ /* 0x0001e2000c101b10 */
[----:B------:R-:W-:-:S05]  /*0f80*/  IADD3 R0, P0, PT, R6, 0x8, RZ ;  /* 0x0000000806007810 */ /* 0x000fca0007f1e0ff */
[----:B------:R-:W-:Y:S01]  /*0f90*/  IMAD.X R9, RZ, RZ, R7, P0 ;  /* 0x000000ffff097224 */ /* 0x000fe200000e0607 */
[----:B------:R-:W-:Y:S07]  /*0fa0*/  BRA.U UP0, `(.L_x_4) ;  /* 0xfffffffd00b87547 */ /* 0x000fee000b83ffff */
[----:B------:R-:W-:Y:S05]  /*0fb0*/  EXIT ;  /* 0x000000000000794d */ /* 0x000fea0003800000 */
.L_x_5:
[----:B------:R-:W-:-:S00]  /*0fc0*/  BRA `(.L_x_5) ;  /* 0xfffffffc00fc7947 */ /* 0x000fc0000383ffff */
[----:B------:R-:W-:-:S00]  /*0fd0*/  NOP ;  /* 0x0000000000007918 */ /* 0x000fc00000000000 */
        /* <DEDUP_REMOVED lines=10> */
.L_x_7:


//--------------------- .text.add                 --------------------------
	.section	.text.add,"ax",@progbits
	.align	128
        .global         add
        .type           add,@function
        .size           add,(.L_x_8 - add)
        .other          add,@"STO_CUDA_ENTRY STV_DEFAULT"
add:
.text.add:
[----:B------:R-:W-:Y:S01]  /*0000*/  LDC R1, c[0x0][0x37c] ;  /* 0x0000df00ff017b82 */ /* 0x000fe20000000800 */
[----:B------:R-:W0:Y:S07]  /*0010*/  LDCU.64 UR4, c[0x0][0x380] ;  /* 0x00007000ff0477ac */ /* 0x000e2e0008000a00 */
[----:B------:R-:W1:Y:S01]  /*0020*/  LDC.64 R4, c[0x0][0x388] ;  /* 0x0000e200ff047b82 */ /* 0x000e620000000a00 */
[----:B------:R-:W1:Y:S01]  /*0030*/  LDCU.64 UR6, c[0x0][0x358] ;  /* 0x00006b00ff0677ac */ /* 0x000e620008000a00 */
[----:B0-----:R-:W-:-:S04]  /*0040*/  UIADD3 UR4, UPT, UPT, UR5, UR4, URZ ;  /* 0x0000000405047290 */ /* 0x001fc8000fffe0ff */
[----:B------:R-:W-:Y:S02]  /*0050*/  USHF.R.S32.HI UR5, URZ, 0x1f, UR4 ;  /* 0x0000001fff057899 */ /* 0x000fe40008011404 */
[----:B------:R-:W-:-:S04]  /*0060*/  MOV R2, UR4 ;  /* 0x0000000400027c02 */ /* 0x000fc80008000f00 */
[----:B------:R-:W-:-:S05]  /*0070*/  MOV R3, UR5 ;  /* 0x0000000500037c02 */ /* 0x000fca0008000f00 */
[----:B-1----:R-:W-:Y:S01]  /*0080*/  STG.E.64 desc[UR6][R4.64], R2 ;  /* 0x0000000204007986 */ /* 0x002fe2000c101b06 */
[----:B------:R-:W-:Y:S05]  /*0090*/  EXIT ;  /* 0x000000000000794d */ /* 0x000fea0003800000 */
.L_x_6:
        /* <DEDUP_REMOVED lines=14> */
.L_x_8:


//--------------------- .nv.shared.reserved.0     --------------------------
	.section	.nv.shared.reserved.0,"aw",@nobits
	.weak		__nv_reservedSMEM_offset_0_alias
	.size		__nv_reservedSMEM_offset_0_alias, 0, 64
	.other		__nv_reservedSMEM_offset_0_alias,@"STO_CUDA_RESERVED_SHARED STV_DEFAULT"
__nv_reservedSMEM_offset_0_alias:
	.zero		0
	.zero		64


//--------------------- .nv.constant0.vector_add  --------------------------
	.section	.nv.constant0.vector_add,"a",@progbits
	.sectionflags	@""
	.align	4
.nv.constant0.vector_add:
	.zero		920


//--------------------- .nv.constant0.add         --------------------------
	.section	.nv.constant0.add,"a",@progbits
	.sectionflags	@""
	.align	4
.nv.constant0.add:
	.zero		912


//--------------------- SYMBOLS --------------------------

	.type		.nv.reservedSmem.offset0,@object
	.size		.nv.reservedSmem.offset0,0x4
